//
// Generated by NVIDIA NVVM Compiler
//
// Compiler Build ID: CL-36424714
// Cuda compilation tools, release 13.0, V13.0.88
// Based on NVVM 20.0.0
//

.version 9.0
.target sm_100
.address_size 64

	// .globl	_Z12setup_kernelP17curandStateXORWOWm
.global .align 4 .b8 precalc_xorwow_matrix[102400];
.global .align 4 .b8 precalc_xorwow_offset_matrix[102400];
.global .align 4 .b8 mrg32k3aM1[2304];
.global .align 4 .b8 mrg32k3aM2[2304];
.global .align 4 .b8 mrg32k3aM1SubSeq[2016];
.global .align 4 .b8 mrg32k3aM2SubSeq[2016];
.global .align 4 .b8 mrg32k3aM1Seq[2304];
.global .align 4 .b8 mrg32k3aM2Seq[2304];
.const .align 8 .b8 __cr_lgamma_table[72];

.visible .entry _Z12setup_kernelP17curandStateXORWOWm(
	.param .u64 .ptr .align 1 _Z12setup_kernelP17curandStateXORWOWm_param_0,
	.param .u64 _Z12setup_kernelP17curandStateXORWOWm_param_1
)
{
	.reg .pred 	%p<24>;
	.reg .b32 	%r<410>;
	.reg .b64 	%rd<19>;

	ld.param.u64 	%rd8, [_Z12setup_kernelP17curandStateXORWOWm_param_0];
	ld.param.u64 	%rd9, [_Z12setup_kernelP17curandStateXORWOWm_param_1];
	cvta.to.global.u64 	%rd10, %rd8;
	mov.u32 	%r182, %tid.x;
	cvt.u64.u32 	%rd18, %r182;
	mul.wide.u32 	%rd11, %r182, 48;
	add.s64 	%rd2, %rd10, %rd11;
	cvt.u32.u64 	%r183, %rd9;
	xor.b32  	%r184, %r183, -1429050551;
	mul.lo.s32 	%r185, %r184, 1099087573;
	{ .reg .b32 tmp; mov.b64 {tmp, %r186}, %rd9; }
	xor.b32  	%r187, %r186, -136515619;
	mul.lo.s32 	%r188, %r187, -1703105765;
	add.s32 	%r189, %r185, %r188;
	add.s32 	%r190, %r189, 6615241;
	add.s32 	%r191, %r185, 123456789;
	st.global.v2.u32 	[%rd2], {%r190, %r191};
	xor.b32  	%r192, %r185, 362436069;
	add.s32 	%r193, %r188, 521288629;
	st.global.v2.u32 	[%rd2+8], {%r192, %r193};
	xor.b32  	%r194, %r188, 88675123;
	add.s32 	%r195, %r185, 5783321;
	st.global.v2.u32 	[%rd2+16], {%r194, %r195};
	setp.eq.s32 	%p1, %r182, 0;
	@%p1 bra 	$L__BB0_42;
	mov.b32 	%r316, 0;
$L__BB0_2:
	and.b64  	%rd4, %rd18, 3;
	setp.eq.s64 	%p2, %rd4, 0;
	@%p2 bra 	$L__BB0_41;
	mul.wide.u32 	%rd12, %r316, 3200;
	mov.u64 	%rd13, precalc_xorwow_matrix;
	add.s64 	%rd5, %rd13, %rd12;
	cvt.u32.u64 	%r2, %rd4;
	mov.b32 	%r317, 0;
$L__BB0_4:
	mov.b32 	%r330, 0;
	mov.u32 	%r331, %r330;
	mov.u32 	%r332, %r330;
	mov.u32 	%r333, %r330;
	mov.u32 	%r334, %r330;
	mov.u32 	%r323, %r330;
$L__BB0_5:
	mul.wide.u32 	%rd14, %r323, 4;
	add.s64 	%rd15, %rd2, %rd14;
	ld.global.u32 	%r10, [%rd15+4];
	shl.b32 	%r11, %r323, 5;
	mov.b32 	%r329, 0;
$L__BB0_6:
	.pragma "nounroll";
	shr.u32 	%r200, %r10, %r329;
	and.b32  	%r201, %r200, 1;
	setp.eq.b32 	%p3, %r201, 1;
	not.pred 	%p4, %p3;
	add.s32 	%r202, %r11, %r329;
	mul.lo.s32 	%r203, %r202, 5;
	mul.wide.u32 	%rd16, %r203, 4;
	add.s64 	%rd6, %rd5, %rd16;
	@%p4 bra 	$L__BB0_8;
	ld.global.u32 	%r204, [%rd6];
	xor.b32  	%r334, %r334, %r204;
	ld.global.u32 	%r205, [%rd6+4];
	xor.b32  	%r333, %r333, %r205;
	ld.global.u32 	%r206, [%rd6+8];
	xor.b32  	%r332, %r332, %r206;
	ld.global.u32 	%r207, [%rd6+12];
	xor.b32  	%r331, %r331, %r207;
	ld.global.u32 	%r208, [%rd6+16];
	xor.b32  	%r330, %r330, %r208;
$L__BB0_8:
	and.b32  	%r210, %r200, 2;
	setp.eq.s32 	%p5, %r210, 0;
	@%p5 bra 	$L__BB0_10;
	ld.global.u32 	%r211, [%rd6+20];
	xor.b32  	%r334, %r334, %r211;
	ld.global.u32 	%r212, [%rd6+24];
	xor.b32  	%r333, %r333, %r212;
	ld.global.u32 	%r213, [%rd6+28];
	xor.b32  	%r332, %r332, %r213;
	ld.global.u32 	%r214, [%rd6+32];
	xor.b32  	%r331, %r331, %r214;
	ld.global.u32 	%r215, [%rd6+36];
	xor.b32  	%r330, %r330, %r215;
$L__BB0_10:
	and.b32  	%r217, %r200, 4;
	setp.eq.s32 	%p6, %r217, 0;
	@%p6 bra 	$L__BB0_12;
	ld.global.u32 	%r218, [%rd6+40];
	xor.b32  	%r334, %r334, %r218;
	ld.global.u32 	%r219, [%rd6+44];
	xor.b32  	%r333, %r333, %r219;
	ld.global.u32 	%r220, [%rd6+48];
	xor.b32  	%r332, %r332, %r220;
	ld.global.u32 	%r221, [%rd6+52];
	xor.b32  	%r331, %r331, %r221;
	ld.global.u32 	%r222, [%rd6+56];
	xor.b32  	%r330, %r330, %r222;
$L__BB0_12:
	and.b32  	%r224, %r200, 8;
	setp.eq.s32 	%p7, %r224, 0;
	@%p7 bra 	$L__BB0_14;
	ld.global.u32 	%r225, [%rd6+60];
	xor.b32  	%r334, %r334, %r225;
	ld.global.u32 	%r226, [%rd6+64];
	xor.b32  	%r333, %r333, %r226;
	ld.global.u32 	%r227, [%rd6+68];
	xor.b32  	%r332, %r332, %r227;
	ld.global.u32 	%r228, [%rd6+72];
	xor.b32  	%r331, %r331, %r228;
	ld.global.u32 	%r229, [%rd6+76];
	xor.b32  	%r330, %r330, %r229;
$L__BB0_14:
	and.b32  	%r231, %r200, 16;
	setp.eq.s32 	%p8, %r231, 0;
	@%p8 bra 	$L__BB0_16;
	ld.global.u32 	%r232, [%rd6+80];
	xor.b32  	%r334, %r334, %r232;
	ld.global.u32 	%r233, [%rd6+84];
	xor.b32  	%r333, %r333, %r233;
	ld.global.u32 	%r234, [%rd6+88];
	xor.b32  	%r332, %r332, %r234;
	ld.global.u32 	%r235, [%rd6+92];
	xor.b32  	%r331, %r331, %r235;
	ld.global.u32 	%r236, [%rd6+96];
	xor.b32  	%r330, %r330, %r236;
$L__BB0_16:
	and.b32  	%r238, %r200, 32;
	setp.eq.s32 	%p9, %r238, 0;
	@%p9 bra 	$L__BB0_18;
	ld.global.u32 	%r239, [%rd6+100];
	xor.b32  	%r334, %r334, %r239;
	ld.global.u32 	%r240, [%rd6+104];
	xor.b32  	%r333, %r333, %r240;
	ld.global.u32 	%r241, [%rd6+108];
	xor.b32  	%r332, %r332, %r241;
	ld.global.u32 	%r242, [%rd6+112];
	xor.b32  	%r331, %r331, %r242;
	ld.global.u32 	%r243, [%rd6+116];
	xor.b32  	%r330, %r330, %r243;
$L__BB0_18:
	and.b32  	%r245, %r200, 64;
	setp.eq.s32 	%p10, %r245, 0;
	@%p10 bra 	$L__BB0_20;
	ld.global.u32 	%r246, [%rd6+120];
	xor.b32  	%r334, %r334, %r246;
	ld.global.u32 	%r247, [%rd6+124];
	xor.b32  	%r333, %r333, %r247;
	ld.global.u32 	%r248, [%rd6+128];
	xor.b32  	%r332, %r332, %r248;
	ld.global.u32 	%r249, [%rd6+132];
	xor.b32  	%r331, %r331, %r249;
	ld.global.u32 	%r250, [%rd6+136];
	xor.b32  	%r330, %r330, %r250;
$L__BB0_20:
	and.b32  	%r252, %r200, 128;
	setp.eq.s32 	%p11, %r252, 0;
	@%p11 bra 	$L__BB0_22;
	ld.global.u32 	%r253, [%rd6+140];
	xor.b32  	%r334, %r334, %r253;
	ld.global.u32 	%r254, [%rd6+144];
	xor.b32  	%r333, %r333, %r254;
	ld.global.u32 	%r255, [%rd6+148];
	xor.b32  	%r332, %r332, %r255;
	ld.global.u32 	%r256, [%rd6+152];
	xor.b32  	%r331, %r331, %r256;
	ld.global.u32 	%r257, [%rd6+156];
	xor.b32  	%r330, %r330, %r257;
$L__BB0_22:
	and.b32  	%r259, %r200, 256;
	setp.eq.s32 	%p12, %r259, 0;
	@%p12 bra 	$L__BB0_24;
	ld.global.u32 	%r260, [%rd6+160];
	xor.b32  	%r334, %r334, %r260;
	ld.global.u32 	%r261, [%rd6+164];
	xor.b32  	%r333, %r333, %r261;
	ld.global.u32 	%r262, [%rd6+168];
	xor.b32  	%r332, %r332, %r262;
	ld.global.u32 	%r263, [%rd6+172];
	xor.b32  	%r331, %r331, %r263;
	ld.global.u32 	%r264, [%rd6+176];
	xor.b32  	%r330, %r330, %r264;
$L__BB0_24:
	and.b32  	%r266, %r200, 512;
	setp.eq.s32 	%p13, %r266, 0;
	@%p13 bra 	$L__BB0_26;
	ld.global.u32 	%r267, [%rd6+180];
	xor.b32  	%r334, %r334, %r267;
	ld.global.u32 	%r268, [%rd6+184];
	xor.b32  	%r333, %r333, %r268;
	ld.global.u32 	%r269, [%rd6+188];
	xor.b32  	%r332, %r332, %r269;
	ld.global.u32 	%r270, [%rd6+192];
	xor.b32  	%r331, %r331, %r270;
	ld.global.u32 	%r271, [%rd6+196];
	xor.b32  	%r330, %r330, %r271;
$L__BB0_26:
	and.b32  	%r273, %r200, 1024;
	setp.eq.s32 	%p14, %r273, 0;
	@%p14 bra 	$L__BB0_28;
	ld.global.u32 	%r274, [%rd6+200];
	xor.b32  	%r334, %r334, %r274;
	ld.global.u32 	%r275, [%rd6+204];
	xor.b32  	%r333, %r333, %r275;
	ld.global.u32 	%r276, [%rd6+208];
	xor.b32  	%r332, %r332, %r276;
	ld.global.u32 	%r277, [%rd6+212];
	xor.b32  	%r331, %r331, %r277;
	ld.global.u32 	%r278, [%rd6+216];
	xor.b32  	%r330, %r330, %r278;
$L__BB0_28:
	and.b32  	%r280, %r200, 2048;
	setp.eq.s32 	%p15, %r280, 0;
	@%p15 bra 	$L__BB0_30;
	ld.global.u32 	%r281, [%rd6+220];
	xor.b32  	%r334, %r334, %r281;
	ld.global.u32 	%r282, [%rd6+224];
	xor.b32  	%r333, %r333, %r282;
	ld.global.u32 	%r283, [%rd6+228];
	xor.b32  	%r332, %r332, %r283;
	ld.global.u32 	%r284, [%rd6+232];
	xor.b32  	%r331, %r331, %r284;
	ld.global.u32 	%r285, [%rd6+236];
	xor.b32  	%r330, %r330, %r285;
$L__BB0_30:
	and.b32  	%r287, %r200, 4096;
	setp.eq.s32 	%p16, %r287, 0;
	@%p16 bra 	$L__BB0_32;
	ld.global.u32 	%r288, [%rd6+240];
	xor.b32  	%r334, %r334, %r288;
	ld.global.u32 	%r289, [%rd6+244];
	xor.b32  	%r333, %r333, %r289;
	ld.global.u32 	%r290, [%rd6+248];
	xor.b32  	%r332, %r332, %r290;
	ld.global.u32 	%r291, [%rd6+252];
	xor.b32  	%r331, %r331, %r291;
	ld.global.u32 	%r292, [%rd6+256];
	xor.b32  	%r330, %r330, %r292;
$L__BB0_32:
	and.b32  	%r294, %r200, 8192;
	setp.eq.s32 	%p17, %r294, 0;
	@%p17 bra 	$L__BB0_34;
	ld.global.u32 	%r295, [%rd6+260];
	xor.b32  	%r334, %r334, %r295;
	ld.global.u32 	%r296, [%rd6+264];
	xor.b32  	%r333, %r333, %r296;
	ld.global.u32 	%r297, [%rd6+268];
	xor.b32  	%r332, %r332, %r297;
	ld.global.u32 	%r298, [%rd6+272];
	xor.b32  	%r331, %r331, %r298;
	ld.global.u32 	%r299, [%rd6+276];
	xor.b32  	%r330, %r330, %r299;
$L__BB0_34:
	and.b32  	%r301, %r200, 16384;
	setp.eq.s32 	%p18, %r301, 0;
	@%p18 bra 	$L__BB0_36;
	ld.global.u32 	%r302, [%rd6+280];
	xor.b32  	%r334, %r334, %r302;
	ld.global.u32 	%r303, [%rd6+284];
	xor.b32  	%r333, %r333, %r303;
	ld.global.u32 	%r304, [%rd6+288];
	xor.b32  	%r332, %r332, %r304;
	ld.global.u32 	%r305, [%rd6+292];
	xor.b32  	%r331, %r331, %r305;
	ld.global.u32 	%r306, [%rd6+296];
	xor.b32  	%r330, %r330, %r306;
$L__BB0_36:
	and.b32  	%r308, %r200, 32768;
	setp.eq.s32 	%p19, %r308, 0;
	@%p19 bra 	$L__BB0_38;
	ld.global.u32 	%r309, [%rd6+300];
	xor.b32  	%r334, %r334, %r309;
	ld.global.u32 	%r310, [%rd6+304];
	xor.b32  	%r333, %r333, %r310;
	ld.global.u32 	%r311, [%rd6+308];
	xor.b32  	%r332, %r332, %r311;
	ld.global.u32 	%r312, [%rd6+312];
	xor.b32  	%r331, %r331, %r312;
	ld.global.u32 	%r313, [%rd6+316];
	xor.b32  	%r330, %r330, %r313;
$L__BB0_38:
	add.s32 	%r329, %r329, 16;
	setp.ne.s32 	%p20, %r329, 32;
	@%p20 bra 	$L__BB0_6;
	mad.lo.s32 	%r314, %r323, -31, %r11;
	add.s32 	%r323, %r314, 1;
	setp.ne.s32 	%p21, %r323, 5;
	@%p21 bra 	$L__BB0_5;
	st.global.u32 	[%rd2+4], %r334;
	st.global.u32 	[%rd2+8], %r333;
	st.global.u32 	[%rd2+12], %r332;
	st.global.u32 	[%rd2+16], %r331;
	st.global.u32 	[%rd2+20], %r330;
	add.s32 	%r317, %r317, 1;
	setp.lt.u32 	%p22, %r317, %r2;
	@%p22 bra 	$L__BB0_4;
$L__BB0_41:
	shr.u64 	%rd7, %rd18, 2;
	add.s32 	%r316, %r316, 1;
	setp.gt.u64 	%p23, %rd18, 3;
	mov.u64 	%rd18, %rd7;
	@%p23 bra 	$L__BB0_2;
$L__BB0_42:
	mov.b32 	%r315, 0;
	st.global.v2.u32 	[%rd2+24], {%r315, %r315};
	st.global.u32 	[%rd2+32], %r315;
	mov.b64 	%rd17, 0;
	st.global.u64 	[%rd2+40], %rd17;
	ret;

}
	// .globl	_Z8generateP17curandStateXORWOWPf
.visible .entry _Z8generateP17curandStateXORWOWPf(
	.param .u64 .ptr .align 1 _Z8generateP17curandStateXORWOWPf_param_0,
	.param .u64 .ptr .align 1 _Z8generateP17curandStateXORWOWPf_param_1
)
{
	.reg .b32 	%r<17>;
	.reg .b32 	%f<3>;
	.reg .b64 	%rd<9>;

	ld.param.u64 	%rd1, [_Z8generateP17curandStateXORWOWPf_param_0];
	ld.param.u64 	%rd2, [_Z8generateP17curandStateXORWOWPf_param_1];
	cvta.to.global.u64 	%rd3, %rd2;
	cvta.to.global.u64 	%rd4, %rd1;
	mov.u32 	%r1, %tid.x;
	mul.wide.u32 	%rd5, %r1, 48;
	add.s64 	%rd6, %rd4, %rd5;
	ld.global.v2.u32 	{%r2, %r3}, [%rd6];
	ld.global.v2.u32 	{%r4, %r5}, [%rd6+8];
	ld.global.v2.u32 	{%r6, %r7}, [%rd6+16];
	shr.u32 	%r8, %r3, 2;
	xor.b32  	%r9, %r8, %r3;
	shl.b32 	%r10, %r7, 4;
	shl.b32 	%r11, %r9, 1;
	xor.b32  	%r12, %r10, %r11;
	xor.b32  	%r13, %r12, %r7;
	xor.b32  	%r14, %r13, %r9;
	add.s32 	%r15, %r2, 362437;
	add.s32 	%r16, %r14, %r15;
	cvt.rn.f32.u32 	%f1, %r16;
	fma.rn.f32 	%f2, %f1, 0f2F800000, 0f2F000000;
	st.global.v2.u32 	[%rd6], {%r15, %r4};
	st.global.v2.u32 	[%rd6+8], {%r5, %r6};
	st.global.v2.u32 	[%rd6+16], {%r7, %r14};
	mul.wide.u32 	%rd7, %r1, 4;
	add.s64 	%rd8, %rd3, %rd7;
	st.global.f32 	[%rd8], %f2;
	ret;

}


// ===== COMPILED SASS (sm_100) =====

	.target	sm_100

	.elftype	@"ET_EXEC"


//--------------------- .note.nv.tkinfo           --------------------------
	.section	.note.nv.tkinfo,"",@"SHT_NOTE"
	.sectionflags	@"SHF_NOTE_NV_TKINFO"
	.tkinfo
        /*0018*/ 	.word	0x00000002
        /*0030*/ 	.string	""
        /*0030*/ 	.string	"ptxas"
        /*0030*/ 	.string	"Cuda compilation tools, release 13.0, V13.0.88"
        /*0030*/ 	.string	"Build cuda_13.0.r13.0/compiler.36424714_0"
        /*0030*/ 	.string	"-arch sm_100 -m 64 "



//--------------------- .note.nv.cuinfo           --------------------------
	.section	.note.nv.cuinfo,"",@"SHT_NOTE"
	.sectionflags	@"SHF_NOTE_NV_CUINFO"
        /*0018*/ 	.short	0x0002
        /*001a*/ 	.short	0x0064
        /*001c*/ 	.short	0x0082
	.zero		2


//--------------------- .nv.info                  --------------------------
	.section	.nv.info,"",@"SHT_CUDA_INFO"
	.align	4


	//----- nvinfo : EIATTR_REGCOUNT
	.align		4
        /*0000*/ 	.byte	0x04, 0x2f
        /*0002*/ 	.short	(.L_10 - .L_9)
	.align		4
.L_9:
        /*0004*/ 	.word	index@(_Z12setup_kernelP17curandStateXORWOWm)
        /*0008*/ 	.word	0x0000001f


	//----- nvinfo : EIATTR_FRAME_SIZE
	.align		4
.L_10:
        /*000c*/ 	.byte	0x04, 0x11
        /*000e*/ 	.short	(.L_12 - .L_11)
	.align		4
.L_11:
        /*0010*/ 	.word	index@(_Z12setup_kernelP17curandStateXORWOWm)
        /*0014*/ 	.word	0x00000000


	//----- nvinfo : EIATTR_REGCOUNT
	.align		4
.L_12:
        /*0018*/ 	.byte	0x04, 0x2f
        /*001a*/ 	.short	(.L_14 - .L_13)
	.align		4
.L_13:
        /*001c*/ 	.word	index@(_Z8generateP17curandStateXORWOWPf)
        /*0020*/ 	.word	0x00000014


	//----- nvinfo : EIATTR_FRAME_SIZE
	.align		4
.L_14:
        /*0024*/ 	.byte	0x04, 0x11
        /*0026*/ 	.short	(.L_16 - .L_15)
	.align		4
.L_15:
        /*0028*/ 	.word	index@(_Z8generateP17curandStateXORWOWPf)
        /*002c*/ 	.word	0x00000000


	//----- nvinfo : EIATTR_MIN_STACK_SIZE
	.align		4
.L_16:
        /*0030*/ 	.byte	0x04, 0x12
        /*0032*/ 	.short	(.L_18 - .L_17)
	.align		4
.L_17:
        /*0034*/ 	.word	index@(_Z8generateP17curandStateXORWOWPf)
        /*0038*/ 	.word	0x00000000


	//----- nvinfo : EIATTR_MIN_STACK_SIZE
	.align		4
.L_18:
        /*003c*/ 	.byte	0x04, 0x12
        /*003e*/ 	.short	(.L_20 - .L_19)
	.align		4
.L_19:
        /*0040*/ 	.word	index@(_Z12setup_kernelP17curandStateXORWOWm)
        /*0044*/ 	.word	0x00000000
.L_20:


//--------------------- .nv.compat                --------------------------
	.section	.nv.compat,"",@"SHT_CUDA_COMPAT_INFO"
	.align	4
        /*0000*/ 	.byte	0x02, 0x09, 0x00, 0x00, 0x02, 0x02, 0x01, 0x00, 0x02, 0x05, 0x05, 0x00, 0x03, 0x07, 0x01, 0x01
        /*0010*/ 	.byte	0x02, 0x03, 0x00, 0x00, 0x02, 0x06, 0x01, 0x00, 0x04, 0x0b, 0x08, 0x00, 0x09, 0x00, 0x00, 0x00
        /*0020*/ 	.byte	0x00, 0x00, 0x00, 0x00


//--------------------- .nv.info._Z8generateP17curandStateXORWOWPf --------------------------
	.section	.nv.info._Z8generateP17curandStateXORWOWPf,"",@"SHT_CUDA_INFO"
	.sectionflags	@""
	.align	4


	//----- nvinfo : EIATTR_CUDA_API_VERSION
	.align		4
        /*0000*/ 	.byte	0x04, 0x37
        /*0002*/ 	.short	(.L_22 - .L_21)
.L_21:
        /*0004*/ 	.word	0x00000082


	//----- nvinfo : EIATTR_KPARAM_INFO
	.align		4
.L_22:
        /*0008*/ 	.byte	0x04, 0x17
        /*000a*/ 	.short	(.L_24 - .L_23)
.L_23:
        /*000c*/ 	.word	0x00000000
        /*0010*/ 	.short	0x0001
        /*0012*/ 	.short	0x0008
        /*0014*/ 	.byte	0x00, 0xf5, 0x21, 0x00


	//----- nvinfo : EIATTR_KPARAM_INFO
	.align		4
.L_24:
        /*0018*/ 	.byte	0x04, 0x17
        /*001a*/ 	.short	(.L_26 - .L_25)
.L_25:
        /*001c*/ 	.word	0x00000000
        /*0020*/ 	.short	0x0000
        /*0022*/ 	.short	0x0000
        /*0024*/ 	.byte	0x00, 0xf5, 0x21, 0x00


	//----- nvinfo : EIATTR_SPARSE_MMA_MASK
	.align		4
.L_26:
        /*0028*/ 	.byte	0x03, 0x50
        /*002a*/ 	.short	0x0000


	//----- nvinfo : EIATTR_MAXREG_COUNT
	.align		4
        /*002c*/ 	.byte	0x03, 0x1b
        /*002e*/ 	.short	0x00ff


	//----- nvinfo : EIATTR_MERCURY_ISA_VERSION
	.align		4
        /*0030*/ 	.byte	0x03, 0x5f
        /*0032*/ 	.short	0x0101


	//----- nvinfo : EIATTR_VRC_CTA_INIT_COUNT
	.align		4
        /*0034*/ 	.byte	0x02, 0x4a
	.zero		1
	.zero		1


	//----- nvinfo : EIATTR_EXIT_INSTR_OFFSETS
	.align		4
        /*0038*/ 	.byte	0x04, 0x1c
        /*003a*/ 	.short	(.L_28 - .L_27)


	//   ....[0]....
.L_27:
        /*003c*/ 	.word	0x000001d0


	//----- nvinfo : EIATTR_CBANK_PARAM_SIZE
	.align		4
.L_28:
        /*0040*/ 	.byte	0x03, 0x19
        /*0042*/ 	.short	0x0010


	//----- nvinfo : EIATTR_PARAM_CBANK
	.align		4
        /*0044*/ 	.byte	0x04, 0x0a
        /*0046*/ 	.short	(.L_30 - .L_29)
	.align		4
.L_29:
        /*0048*/ 	.word	index@(.nv.constant0._Z8generateP17curandStateXORWOWPf)
        /*004c*/ 	.short	0x0380
        /*004e*/ 	.short	0x0010


	//----- nvinfo : EIATTR_SW_WAR
	.align		4
.L_30:
        /*0050*/ 	.byte	0x04, 0x36
        /*0052*/ 	.short	(.L_32 - .L_31)
.L_31:
        /*0054*/ 	.word	0x00000008
.L_32:


//--------------------- .nv.info._Z12setup_kernelP17curandStateXORWOWm --------------------------
	.section	.nv.info._Z12setup_kernelP17curandStateXORWOWm,"",@"SHT_CUDA_INFO"
	.sectionflags	@""
	.align	4


	//----- nvinfo : EIATTR_CUDA_API_VERSION
	.align		4
        /*0000*/ 	.byte	0x04, 0x37
        /*0002*/ 	.short	(.L_34 - .L_33)
.L_33:
        /*0004*/ 	.word	0x00000082


	//----- nvinfo : EIATTR_KPARAM_INFO
	.align		4
.L_34:
        /*0008*/ 	.byte	0x04, 0x17
        /*000a*/ 	.short	(.L_36 - .L_35)
.L_35:
        /*000c*/ 	.word	0x00000000
        /*0010*/ 	.short	0x0001
        /*0012*/ 	.short	0x0008
        /*0014*/ 	.byte	0x00, 0xf0, 0x21, 0x00


	//----- nvinfo : EIATTR_KPARAM_INFO
	.align		4
.L_36:
        /*0018*/ 	.byte	0x04, 0x17
        /*001a*/ 	.short	(.L_38 - .L_37)
.L_37:
        /*001c*/ 	.word	0x00000000
        /*0020*/ 	.short	0x0000
        /*0022*/ 	.short	0x0000
        /*0024*/ 	.byte	0x00, 0xf5, 0x21, 0x00


	//----- nvinfo : EIATTR_SPARSE_MMA_MASK
	.align		4
.L_38:
        /*0028*/ 	.byte	0x03, 0x50
        /*002a*/ 	.short	0x0000


	//----- nvinfo : EIATTR_MAXREG_COUNT
	.align		4
        /*002c*/ 	.byte	0x03, 0x1b
        /*002e*/ 	.short	0x00ff


	//----- nvinfo : EIATTR_MERCURY_ISA_VERSION
	.align		4
        /*0030*/ 	.byte	0x03, 0x5f
        /*0032*/ 	.short	0x0101


	//----- nvinfo : EIATTR_VRC_CTA_INIT_COUNT
	.align		4
        /*0034*/ 	.byte	0x02, 0x4a
	.zero		1
	.zero		1


	//----- nvinfo : EIATTR_EXIT_INSTR_OFFSETS
	.align		4
        /*0038*/ 	.byte	0x04, 0x1c
        /*003a*/ 	.short	(.L_40 - .L_39)


	//   ....[0]....
.L_39:
        /*003c*/ 	.word	0x00000f20


	//----- nvinfo : EIATTR_CRS_STACK_SIZE
	.align		4
.L_40:
        /*0040*/ 	.byte	0x04, 0x1e
        /*0042*/ 	.short	(.L_42 - .L_41)
.L_41:
        /*0044*/ 	.word	0x00000000


	//----- nvinfo : EIATTR_CBANK_PARAM_SIZE
	.align		4
.L_42:
        /*0048*/ 	.byte	0x03, 0x19
        /*004a*/ 	.short	0x0010


	//----- nvinfo : EIATTR_PARAM_CBANK
	.align		4
        /*004c*/ 	.byte	0x04, 0x0a
        /*004e*/ 	.short	(.L_44 - .L_43)
	.align		4
.L_43:
        /*0050*/ 	.word	index@(.nv.constant0._Z12setup_kernelP17curandStateXORWOWm)
        /*0054*/ 	.short	0x0380
        /*0056*/ 	.short	0x0010


	//----- nvinfo : EIATTR_SW_WAR
	.align		4
.L_44:
        /*0058*/ 	.byte	0x04, 0x36
        /*005a*/ 	.short	(.L_46 - .L_45)
.L_45:
        /*005c*/ 	.word	0x00000008
.L_46:


//--------------------- .nv.callgraph             --------------------------
	.section	.nv.callgraph,"",@"SHT_CUDA_CALLGRAPH"
	.align	4
	.sectionentsize	8
	.align		4
        /*0000*/ 	.word	0x00000000
	.align		4
        /*0004*/ 	.word	0xffffffff
	.align		4
        /*0008*/ 	.word	0x00000000
	.align		4
        /*000c*/ 	.word	0xfffffffe
	.align		4
        /*0010*/ 	.word	0x00000000
	.align		4
        /*0014*/ 	.word	0xfffffffd
	.align		4
        /*0018*/ 	.word	0x00000000
	.align		4
        /*001c*/ 	.word	0xfffffffc


//--------------------- .nv.constant4             --------------------------
	.section	.nv.constant4,"a",@progbits
	.align	8
	.align		8
.nv.constant4:
        /*0000*/ 	.dword	precalc_xorwow_matrix
	.align		8
        /*0008*/ 	.dword	precalc_xorwow_offset_matrix
	.align		8
        /*0010*/ 	.dword	mrg32k3aM1
	.align		8
        /*0018*/ 	.dword	mrg32k3aM2
	.align		8
        /*0020*/ 	.dword	mrg32k3aM1SubSeq
	.align		8
        /*0028*/ 	.dword	mrg32k3aM2SubSeq
	.align		8
        /*0030*/ 	.dword	mrg32k3aM1Seq
	.align		8
        /*0038*/ 	.dword	mrg32k3aM2Seq


//--------------------- .nv.constant3             --------------------------
	.section	.nv.constant3,"a",@progbits
	.align	8
.nv.constant3:
	.type		__cr_lgamma_table,@object
	.size		__cr_lgamma_table,(.L_8 - __cr_lgamma_table)
__cr_lgamma_table:
        /*0000*/ 	.byte	0x00, 0x00, 0x00, 0x00, 0x00, 0x00, 0x00, 0x00, 0x00, 0x00, 0x00, 0x00, 0x00, 0x00, 0x00, 0x00
        /*0010*/ 	.byte	0xef, 0x39, 0xfa, 0xfe, 0x42, 0x2e, 0xe6, 0x3f, 0x02, 0x20, 0x2a, 0xfa, 0x0b, 0xab, 0xfc, 0x3f
        /*0020*/ 	.byte	0xf9, 0x2c, 0x92, 0x7c, 0xa7, 0x6c, 0x09, 0x40, 0xc9, 0x79, 0x44, 0x3c, 0x64, 0x26, 0x13, 0x40
        /*0030*/ 	.byte	0xca, 0x01, 0xcf, 0x3a, 0x27, 0x51, 0x1a, 0x40, 0x30, 0xcc, 0x2d, 0xf3, 0xe1, 0x0c, 0x21, 0x40
        /*0040*/ 	.byte	0x0d, 0xb7, 0xfc, 0x82, 0x8e, 0x35, 0x25, 0x40
.L_8:


//--------------------- .text._Z8generateP17curandStateXORWOWPf --------------------------
	.section	.text._Z8generateP17curandStateXORWOWPf,"ax",@progbits
	.align	128
        .global         _Z8generateP17curandStateXORWOWPf
        .type           _Z8generateP17curandStateXORWOWPf,@function
        .size           _Z8generateP17curandStateXORWOWPf,(.L_x_10 - _Z8generateP17curandStateXORWOWPf)
        .other          _Z8generateP17curandStateXORWOWPf,@"STO_CUDA_ENTRY STV_DEFAULT"
_Z8generateP17curandStateXORWOWPf:
.text._Z8generateP17curandStateXORWOWPf:
[----:B------:R-:W-:Y:S01]  /*0000*/  LDC R1, c[0x0][0x37c] ;  /* 0x0000df00ff017b82 */ /* 0x000fe20000000800 */
[----:B------:R-:W0:Y:S07]  /*0010*/  S2R R13, SR_TID.X ;  /* 0x00000000000d7919 */ /* 0x000e2e0000002100 */
[----:B------:R-:W0:Y:S01]  /*0020*/  LDC.64 R2, c[0x0][0x380] ;  /* 0x0000e000ff027b82 */ /* 0x000e220000000a00 */
[----:B------:R-:W1:Y:S07]  /*0030*/  LDCU.64 UR4, c[0x0][0x358] ;  /* 0x00006b00ff0477ac */ /* 0x000e6e0008000a00 */
[----:B------:R-:W2:Y:S01]  /*0040*/  LDC.64 R8, c[0x0][0x388] ;  /* 0x0000e200ff087b82 */ /* 0x000ea20000000a00 */
[----:B0-----:R-:W-:-:S05]  /*0050*/  IMAD.WIDE.U32 R2, R13, 0x30, R2 ;  /* 0x000000300d027825 */ /* 0x001fca00078e0002 */
[----:B-1----:R-:W3:Y:S04]  /*0060*/  LDG.E.64 R10, desc[UR4][R2.64] ;  /* 0x00000004020a7981 */ /* 0x002ee8000c1e1b00 */
[----:B------:R-:W4:Y:S04]  /*0070*/  LDG.E.64 R4, desc[UR4][R2.64+0x10] ;  /* 0x0000100402047981 */ /* 0x000f28000c1e1b00 */
[----:B------:R-:W5:Y:S01]  /*0080*/  LDG.E.64 R6, desc[UR4][R2.64+0x8] ;  /* 0x0000080402067981 */ /* 0x000f62000c1e1b00 */
[----:B--2---:R-:W-:Y:S01]  /*0090*/  IMAD.WIDE.U32 R8, R13, 0x4, R8 ;  /* 0x000000040d087825 */ /* 0x004fe200078e0008 */
[----:B---3--:R-:W-:-:S03]  /*00a0*/  SHF.R.U32.HI R0, RZ, 0x2, R11 ;  /* 0x00000002ff007819 */ /* 0x008fc6000001160b */
[----:B------:R-:W-:Y:S01]  /*00b0*/  VIADD R10, R10, 0x587c5 ;  /* 0x000587c50a0a7836 */ /* 0x000fe20000000000 */
[----:B------:R-:W-:Y:S01]  /*00c0*/  LOP3.LUT R0, R0, R11, RZ, 0x3c, !PT ;  /* 0x0000000b00007212 */ /* 0x000fe200078e3cff */
[C---:B----4-:R-:W-:Y:S02]  /*00d0*/  IMAD.SHL.U32 R12, R5.reuse, 0x10, RZ ;  /* 0x00000010050c7824 */ /* 0x050fe400078e00ff */
[----:B------:R-:W-:Y:S01]  /*00e0*/  IMAD.MOV.U32 R15, RZ, RZ, R4 ;  /* 0x000000ffff0f7224 */ /* 0x000fe200078e0004 */
[----:B------:R-:W-:Y:S01]  /*00f0*/  SHF.L.U32 R11, R0, 0x1, RZ ;  /* 0x00000001000b7819 */ /* 0x000fe200000006ff */
[----:B------:R-:W-:Y:S01]  /*0100*/  IMAD.MOV.U32 R16, RZ, RZ, R5 ;  /* 0x000000ffff107224 */ /* 0x000fe200078e0005 */
[----:B-----5:R-:W-:Y:S02]  /*0110*/  MOV R14, R7 ;  /* 0x00000007000e7202 */ /* 0x020fe40000000f00 */
[----:B------:R-:W-:-:S03]  /*0120*/  LOP3.LUT R11, R5, R12, R11, 0x96, !PT ;  /* 0x0000000c050b7212 */ /* 0x000fc600078e960b */
[----:B------:R-:W-:Y:S01]  /*0130*/  STG.E.64 desc[UR4][R2.64+0x8], R14 ;  /* 0x0000080e02007986 */ /* 0x000fe2000c101b04 */
[----:B------:R-:W-:Y:S01]  /*0140*/  LOP3.LUT R17, R11, R0, RZ, 0x3c, !PT ;  /* 0x000000000b117212 */ /* 0x000fe200078e3cff */
[----:B------:R-:W-:-:S03]  /*0150*/  IMAD.MOV.U32 R11, RZ, RZ, 0x2f800000 ;  /* 0x2f800000ff0b7424 */ /* 0x000fc600078e00ff */
[----:B------:R-:W-:Y:S01]  /*0160*/  IADD3 R0, PT, PT, R17, R10, RZ ;  /* 0x0000000a11007210 */ /* 0x000fe20007ffe0ff */
[----:B------:R-:W-:Y:S03]  /*0170*/  STG.E.64 desc[UR4][R2.64+0x10], R16 ;  /* 0x0000101002007986 */ /* 0x000fe6000c101b04 */
[----:B------:R-:W-:-:S05]  /*0180*/  I2FP.F32.U32 R0, R0 ;  /* 0x0000000000007245 */ /* 0x000fca0000201000 */
[----:B------:R-:W-:Y:S01]  /*0190*/  FFMA R7, R0, R11, 1.1641532182693481445e-10 ;  /* 0x2f00000000077423 */ /* 0x000fe2000000000b */
[----:B------:R-:W-:-:S05]  /*01a0*/  MOV R11, R6 ;  /* 0x00000006000b7202 */ /* 0x000fca0000000f00 */
[----:B------:R-:W-:Y:S04]  /*01b0*/  STG.E.64 desc[UR4][R2.64], R10 ;  /* 0x0000000a02007986 */ /* 0x000fe8000c101b04 */
[----:B------:R-:W-:Y:S01]  /*01c0*/  STG.E desc[UR4][R8.64], R7 ;  /* 0x0000000708007986 */ /* 0x000fe2000c101904 */
[----:B------:R-:W-:Y:S05]  /*01d0*/  EXIT ;  /* 0x000000000000794d */ /* 0x000fea0003800000 */
.L_x_0:
[----:B------:R-:W-:-:S00]  /*01e0*/  BRA `(.L_x_0) ;  /* 0xfffffffc00fc7947 */ /* 0x000fc0000383ffff */
[----:B------:R-:W-:-:S00]  /*01f0*/  NOP ;  /* 0x0000000000007918 */ /* 0x000fc00000000000 */
        /* <DEDUP_REMOVED lines=8> */
.L_x_10:


//--------------------- .text._Z12setup_kernelP17curandStateXORWOWm --------------------------
	.section	.text._Z12setup_kernelP17curandStateXORWOWm,"ax",@progbits
	.align	128
        .global         _Z12setup_kernelP17curandStateXORWOWm
        .type           _Z12setup_kernelP17curandStateXORWOWm,@function
        .size           _Z12setup_kernelP17curandStateXORWOWm,(.L_x_11 - _Z12setup_kernelP17curandStateXORWOWm)
        .other          _Z12setup_kernelP17curandStateXORWOWm,@"STO_CUDA_ENTRY STV_DEFAULT"
_Z12setup_kernelP17curandStateXORWOWm:
.text._Z12setup_kernelP17curandStateXORWOWm:
[----:B------:R-:W-:Y:S08]  /*0000*/  LDC R1, c[0x0][0x37c] ;  /* 0x0000df00ff017b82 */ /* 0x000ff00000000800 */
[----:B------:R-:W0:Y:S01]  /*0010*/  LDC.64 R4, c[0x0][0x388] ;  /* 0x0000e200ff047b82 */ /* 0x000e220000000a00 */
[----:B------:R-:W1:Y:S01]  /*0020*/  S2R R13, SR_TID.X ;  /* 0x00000000000d7919 */ /* 0x000e620000002100 */
[----:B------:R-:W2:Y:S01]  /*0030*/  LDCU.64 UR4, c[0x0][0x358] ;  /* 0x00006b00ff0477ac */ /* 0x000ea20008000a00 */
[----:B------:R-:W-:Y:S05]  /*0040*/  BSSY.RECONVERGENT B0, `(.L_x_1) ;  /* 0x00000e7000007945 */ /* 0x000fea0003800200 */
[----:B------:R-:W1:Y:S01]  /*0050*/  LDC.64 R2, c[0x0][0x380] ;  /* 0x0000e000ff027b82 */ /* 0x000e620000000a00 */
[----:B0-----:R-:W-:-:S02]  /*0060*/  LOP3.LUT R0, R4, 0xaad26b49, RZ, 0x3c, !PT ;  /* 0xaad26b4904007812 */ /* 0x001fc400078e3cff */
[----:B------:R-:W-:-:S03]  /*0070*/  LOP3.LUT R4, R5, 0xf7dcefdd, RZ, 0x3c, !PT ;  /* 0xf7dcefdd05047812 */ /* 0x000fc600078e3cff */
[----:B------:R-:W-:Y:S02]  /*0080*/  IMAD R0, R0, 0x4182bed5, RZ ;  /* 0x4182bed500007824 */ /* 0x000fe400078e02ff */
[----:B------:R-:W-:Y:S02]  /*0090*/  IMAD R5, R4, -0x658354e5, RZ ;  /* 0x9a7cab1b04057824 */ /* 0x000fe400078e02ff */
[----:B-1----:R-:W-:Y:S01]  /*00a0*/  IMAD.WIDE.U32 R2, R13, 0x30, R2 ;  /* 0x000000300d027825 */ /* 0x002fe200078e0002 */
[C---:B------:R-:W-:Y:S02]  /*00b0*/  LOP3.LUT R8, R0.reuse, 0x159a55e5, RZ, 0x3c, !PT ;  /* 0x159a55e500087812 */ /* 0x040fe400078e3cff */
[C---:B------:R-:W-:Y:S01]  /*00c0*/  IADD3 R6, PT, PT, R0.reuse, 0x64f0c9, R5 ;  /* 0x0064f0c900067810 */ /* 0x040fe20007ffe005 */
[C---:B------:R-:W-:Y:S01]  /*00d0*/  VIADD R7, R0.reuse, 0x75bcd15 ;  /* 0x075bcd1500077836 */ /* 0x040fe20000000000 */
[----:B------:R-:W-:Y:S01]  /*00e0*/  LOP3.LUT R10, R5, 0x5491333, RZ, 0x3c, !PT ;  /* 0x05491333050a7812 */ /* 0x000fe200078e3cff */
[----:B------:R-:W-:Y:S01]  /*00f0*/  VIADD R11, R0, 0x583f19 ;  /* 0x00583f19000b7836 */ /* 0x000fe20000000000 */
[----:B------:R-:W-:Y:S01]  /*0100*/  ISETP.NE.AND P0, PT, R13, RZ, PT ;  /* 0x000000ff0d00720c */ /* 0x000fe20003f05270 */
[----:B------:R-:W-:Y:S01]  /*0110*/  VIADD R9, R5, 0x1f123bb5 ;  /* 0x1f123bb505097836 */ /* 0x000fe20000000000 */
[----:B--2---:R0:W-:Y:S04]  /*0120*/  STG.E.64 desc[UR4][R2.64], R6 ;  /* 0x0000000602007986 */ /* 0x0041e8000c101b04 */
[----:B------:R0:W-:Y:S04]  /*0130*/  STG.E.64 desc[UR4][R2.64+0x8], R8 ;  /* 0x0000080802007986 */ /* 0x0001e8000c101b04 */
[----:B------:R0:W-:Y:S03]  /*0140*/  STG.E.64 desc[UR4][R2.64+0x10], R10 ;  /* 0x0000100a02007986 */ /* 0x0001e6000c101b04 */
[----:B------:R-:W-:Y:S05]  /*0150*/  @!P0 BRA `(.L_x_2) ;  /* 0x0000000c00548947 */ /* 0x000fea0003800000 */
[----:B------:R-:W-:Y:S01]  /*0160*/  IMAD.MOV.U32 R0, RZ, RZ, R13 ;  /* 0x000000ffff007224 */ /* 0x000fe200078e000d */
[----:B0-----:R-:W-:-:S07]  /*0170*/  CS2R R10, SRZ ;  /* 0x00000000000a7805 */ /* 0x001fce000001ff00 */
.L_x_8:
[----:B0-----:R-:W-:Y:S01]  /*0180*/  LOP3.LUT R2, R0, 0x3, RZ, 0xc0, !PT ;  /* 0x0000000300027812 */ /* 0x001fe200078ec0ff */
[----:B------:R-:W-:Y:S03]  /*0190*/  BSSY.RECONVERGENT B1, `(.L_x_3) ;  /* 0x00000cb000017945 */ /* 0x000fe60003800200 */
[----:B------:R-:W-:-:S04]  /*01a0*/  ISETP.NE.U32.AND P0, PT, R2, RZ, PT ;  /* 0x000000ff0200720c */ /* 0x000fc80003f05070 */
[----:B------:R-:W-:-:S13]  /*01b0*/  ISETP.NE.AND.EX P0, PT, RZ, RZ, PT, P0 ;  /* 0x000000ffff00720c */ /* 0x000fda0003f05300 */
[----:B------:R-:W-:Y:S05]  /*01c0*/  @!P0 BRA `(.L_x_4) ;  /* 0x0000000c001c8947 */ /* 0x000fea0003800000 */
[----:B------:R-:W0:Y:S01]  /*01d0*/  LDC.64 R6, c[0x4][RZ] ;  /* 0x01000000ff067b82 */ /* 0x000e220000000a00 */
[----:B------:R-:W-:Y:S02]  /*01e0*/  IMAD.MOV.U32 R12, RZ, RZ, RZ ;  /* 0x000000ffff0c7224 */ /* 0x000fe400078e00ff */
[----:B0-----:R-:W-:-:S07]  /*01f0*/  IMAD.WIDE.U32 R6, R10, 0xc80, R6 ;  /* 0x00000c800a067825 */ /* 0x001fce00078e0006 */
.L_x_7:
[----:B0-----:R-:W-:Y:S01]  /*0200*/  IMAD.MOV.U32 R13, RZ, RZ, RZ ;  /* 0x000000ffff0d7224 */ /* 0x001fe200078e00ff */
[----:B------:R-:W-:Y:S01]  /*0210*/  CS2R R2, SRZ ;  /* 0x0000000000027805 */ /* 0x000fe2000001ff00 */
[----:B------:R-:W-:Y:S01]  /*0220*/  IMAD.MOV.U32 R15, RZ, RZ, RZ ;  /* 0x000000ffff0f7224 */ /* 0x000fe200078e00ff */
[----:B------:R-:W-:-:S07]  /*0230*/  CS2R R4, SRZ ;  /* 0x0000000000047805 */ /* 0x000fce000001ff00 */
.L_x_6:
[----:B------:R-:W0:Y:S01]  /*0240*/  S2R R14, SR_TID.X ;  /* 0x00000000000e7919 */ /* 0x000e220000002100 */
[----:B------:R-:W0:Y:S02]  /*0250*/  LDC.64 R8, c[0x0][0x380] ;  /* 0x0000e000ff087b82 */ /* 0x000e240000000a00 */
[----:B0-----:R-:W-:-:S04]  /*0260*/  IMAD.WIDE.U32 R8, R14, 0x30, R8 ;  /* 0x000000300e087825 */ /* 0x001fc800078e0008 */
[----:B------:R-:W-:-:S05]  /*0270*/  IMAD.WIDE.U32 R8, R15, 0x4, R8 ;  /* 0x000000040f087825 */ /* 0x000fca00078e0008 */
[----:B------:R0:W5:Y:S01]  /*0280*/  LDG.E R16, desc[UR4][R8.64+0x4] ;  /* 0x0000040408107981 */ /* 0x000162000c1e1900 */
[----:B------:R-:W-:-:S07]  /*0290*/  IMAD.MOV.U32 R17, RZ, RZ, RZ ;  /* 0x000000ffff117224 */ /* 0x000fce00078e00ff */
.L_x_5:
[----:B-----5:R-:W-:Y:S01]  /*02a0*/  SHF.R.U32.HI R24, RZ, R17, R16 ;  /* 0x00000011ff187219 */ /* 0x020fe20000011610 */
[----:B0-----:R-:W-:-:S03]  /*02b0*/  IMAD.SHL.U32 R8, R15, 0x20, RZ ;  /* 0x000000200f087824 */ /* 0x001fc600078e00ff */
[----:B------:R-:W-:Y:S01]  /*02c0*/  LOP3.LUT R9, R24, 0x1, RZ, 0xc0, !PT ;  /* 0x0000000118097812 */ /* 0x000fe200078ec0ff */
[----:B------:R-:W-:-:S03]  /*02d0*/  IMAD.IADD R8, R8, 0x1, R17 ;  /* 0x0000000108087824 */ /* 0x000fc600078e0211 */
[----:B------:R-:W-:Y:S01]  /*02e0*/  ISETP.NE.U32.AND P0, PT, R9, 0x1, PT ;  /* 0x000000010900780c */ /* 0x000fe20003f05070 */
[----:B------:R-:W-:-:S03]  /*02f0*/  IMAD R9, R8, 0x5, RZ ;  /* 0x0000000508097824 */ /* 0x000fc600078e02ff */
[----:B------:R-:W-:Y:S01]  /*0300*/  R2P PR, R24, 0x7e ;  /* 0x0000007e18007804 */ /* 0x000fe20000000000 */
[----:B------:R-:W-:-:S08]  /*0310*/  IMAD.WIDE.U32 R8, R9, 0x4, R6 ;  /* 0x0000000409087825 */ /* 0x000fd000078e0006 */
[----:B------:R-:W2:Y:S04]  /*0320*/  @!P0 LDG.E R18, desc[UR4][R8.64] ;  /* 0x0000000408128981 */ /* 0x000ea8000c1e1900 */
[----:B------:R-:W3:Y:S04]  /*0330*/  @P1 LDG.E R22, desc[UR4][R8.64+0x14] ;  /* 0x0000140408161981 */ /* 0x000ee8000c1e1900 */
[----:B------:R-:W4:Y:S04]  /*0340*/  @!P0 LDG.E R20, desc[UR4][R8.64+0x10] ;  /* 0x0000100408148981 */ /* 0x000f28000c1e1900 */
[----:B------:R-:W4:Y:S04]  /*0350*/  @P2 LDG.E R28, desc[UR4][R8.64+0x28] ;  /* 0x00002804081c2981 */ /* 0x000f28000c1e1900 */
[----:B------:R-:W4:Y:S04]  /*0360*/  @P1 LDG.E R26, desc[UR4][R8.64+0x24] ;  /* 0x00002404081a1981 */ /* 0x000f28000c1e1900 */
[----:B------:R-:W4:Y:S04]  /*0370*/  @P3 LDG.E R21, desc[UR4][R8.64+0x3c] ;  /* 0x00003c0408153981 */ /* 0x000f28000c1e1900 */
[----:B------:R-:W4:Y:S04]  /*0380*/  @P2 LDG.E R19, desc[UR4][R8.64+0x38] ;  /* 0x0000380408132981 */ /* 0x000f28000c1e1900 */
[----:B------:R-:W4:Y:S04]  /*0390*/  @P4 LDG.E R23, desc[UR4][R8.64+0x50] ;  /* 0x0000500408174981 */ /* 0x000f28000c1e1900 */
[----:B------:R-:W4:Y:S01]  /*03a0*/  @P1 LDG.E R25, desc[UR4][R8.64+0x20] ;  /* 0x0000200408191981 */ /* 0x000f22000c1e1900 */
[----:B--2---:R-:W-:-:S03]  /*03b0*/  @!P0 LOP3.LUT R13, R13, R18, RZ, 0x3c, !PT ;  /* 0x000000120d0d8212 */ /* 0x004fc600078e3cff */
[----:B------:R-:W2:Y:S01]  /*03c0*/  @!P0 LDG.E R18, desc[UR4][R8.64+0x8] ;  /* 0x0000080408128981 */ /* 0x000ea2000c1e1900 */
[----:B---3--:R-:W-:-:S03]  /*03d0*/  @P1 LOP3.LUT R13, R13, R22, RZ, 0x3c, !PT ;  /* 0x000000160d0d1212 */ /* 0x008fc600078e3cff */
[----:B------:R-:W3:Y:S01]  /*03e0*/  @P3 LDG.E R22, desc[UR4][R8.64+0x4c] ;  /* 0x00004c0408163981 */ /* 0x000ee2000c1e1900 */
[----:B----4-:R-:W-:-:S03]  /*03f0*/  @!P0 LOP3.LUT R3, R3, R20, RZ, 0x3c, !PT ;  /* 0x0000001403038212 */ /* 0x010fc600078e3cff */
[----:B------:R-:W4:Y:S01]  /*0400*/  @P1 LDG.E R20, desc[UR4][R8.64+0x1c] ;  /* 0x00001c0408141981 */ /* 0x000f22000c1e1900 */
[----:B------:R-:W-:Y:S02]  /*0410*/  @P2 LOP3.LUT R13, R13, R28, RZ, 0x3c, !PT ;  /* 0x0000001c0d0d2212 */ /* 0x000fe400078e3cff */
[----:B------:R-:W-:Y:S02]  /*0420*/  @P1 LOP3.LUT R3, R3, R26, RZ, 0x3c, !PT ;  /* 0x0000001a03031212 */ /* 0x000fe400078e3cff */
[----:B------:R-:W4:Y:S01]  /*0430*/  @P5 LDG.E R26, desc[UR4][R8.64+0x64] ;  /* 0x00006404081a5981 */ /* 0x000f22000c1e1900 */
[----:B------:R-:W-:-:S03]  /*0440*/  @P3 LOP3.LUT R13, R13, R21, RZ, 0x3c, !PT ;  /* 0x000000150d0d3212 */ /* 0x000fc600078e3cff */
[----:B------:R-:W4:Y:S01]  /*0450*/  @!P0 LDG.E R21, desc[UR4][R8.64+0xc] ;  /* 0x00000c0408158981 */ /* 0x000f22000c1e1900 */
[----:B------:R-:W-:-:S03]  /*0460*/  @P2 LOP3.LUT R3, R3, R19, RZ, 0x3c, !PT ;  /* 0x0000001303032212 */ /* 0x000fc600078e3cff */
[----:B------:R-:W4:Y:S01]  /*0470*/  @!P0 LDG.E R19, desc[UR4][R8.64+0x4] ;  /* 0x0000040408138981 */ /* 0x000f22000c1e1900 */
[----:B------:R-:W-:-:S03]  /*0480*/  @P4 LOP3.LUT R13, R13, R23, RZ, 0x3c, !PT ;  /* 0x000000170d0d4212 */ /* 0x000fc600078e3cff */
[----:B------:R-:W4:Y:S01]  /*0490*/  @P1 LDG.E R23, desc[UR4][R8.64+0x18] ;  /* 0x0000180408171981 */ /* 0x000f22000c1e1900 */
[----:B--2---:R-:W-:-:S03]  /*04a0*/  @!P0 LOP3.LUT R5, R5, R18, RZ, 0x3c, !PT ;  /* 0x0000001205058212 */ /* 0x004fc600078e3cff */
[----:B------:R-:W2:Y:S01]  /*04b0*/  @P2 LDG.E R18, desc[UR4][R8.64+0x30] ;  /* 0x0000300408122981 */ /* 0x000ea2000c1e1900 */
[----:B---3--:R-:W-:-:S03]  /*04c0*/  @P3 LOP3.LUT R3, R3, R22, RZ, 0x3c, !PT ;  /* 0x0000001603033212 */ /* 0x008fc600078e3cff */
[----:B------:R-:W3:Y:S01]  /*04d0*/  @P4 LDG.E R22, desc[UR4][R8.64+0x60] ;  /* 0x0000600408164981 */ /* 0x000ee2000c1e1900 */
[----:B----4-:R-:W-:-:S03]  /*04e0*/  @P1 LOP3.LUT R5, R5, R20, RZ, 0x3c, !PT ;  /* 0x0000001405051212 */ /* 0x010fc600078e3cff */
[----:B------:R-:W4:Y:S01]  /*04f0*/  @P3 LDG.E R20, desc[UR4][R8.64+0x44] ;  /* 0x0000440408143981 */ /* 0x000f22000c1e1900 */
[----:B------:R-:W-:-:S03]  /*0500*/  @P5 LOP3.LUT R13, R13, R26, RZ, 0x3c, !PT ;  /* 0x0000001a0d0d5212 */ /* 0x000fc600078e3cff */
[----:B------:R-:W4:Y:S01]  /*0510*/  @P6 LDG.E R26, desc[UR4][R8.64+0x78] ;  /* 0x00007804081a6981 */ /* 0x000f22000c1e1900 */
[----:B------:R-:W-:-:S03]  /*0520*/  @!P0 LOP3.LUT R2, R2, R21, RZ, 0x3c, !PT ;  /* 0x0000001502028212 */ /* 0x000fc600078e3cff */
[----:B------:R-:W4:Y:S01]  /*0530*/  @P2 LDG.E R21, desc[UR4][R8.64+0x34] ;  /* 0x0000340408152981 */ /* 0x000f22000c1e1900 */
[----:B------:R-:W-:-:S03]  /*0540*/  @!P0 LOP3.LUT R4, R4, R19, RZ, 0x3c, !PT ;  /* 0x0000001304048212 */ /* 0x000fc600078e3cff */
[----:B------:R-:W4:Y:S01]  /*0550*/  @P2 LDG.E R19, desc[UR4][R8.64+0x2c] ;  /* 0x00002c0408132981 */ /* 0x000f22000c1e1900 */
[----:B------:R-:W-:Y:S02]  /*0560*/  @P1 LOP3.LUT R2, R2, R25, RZ, 0x3c, !PT ;  /* 0x0000001902021212 */ /* 0x000fe400078e3cff */
[----:B------:R-:W-:Y:S01]  /*0570*/  @P1 LOP3.LUT R4, R4, R23, RZ, 0x3c, !PT ;  /* 0x0000001704041212 */ /* 0x000fe200078e3cff */
[----:B------:R-:W4:Y:S04]  /*0580*/  @P3 LDG.E R25, desc[UR4][R8.64+0x48] ;  /* 0x0000480408193981 */ /* 0x000f28000c1e1900 */
[----:B------:R-:W4:Y:S01]  /*0590*/  @P3 LDG.E R23, desc[UR4][R8.64+0x40] ;  /* 0x0000400408173981 */ /* 0x000f22000c1e1900 */
[----:B------:R-:W-:Y:S02]  /*05a0*/  LOP3.LUT P0, RZ, R24, 0x80, RZ, 0xc0, !PT ;  /* 0x0000008018ff7812 */ /* 0x000fe4000780c0ff */
[----:B--2---:R-:W-:-:S02]  /*05b0*/  @P2 LOP3.LUT R5, R5, R18, RZ, 0x3c, !PT ;  /* 0x0000001205052212 */ /* 0x004fc400078e3cff */
[----:B------:R-:W2:Y:S01]  /*05c0*/  @P4 LDG.E R18, desc[UR4][R8.64+0x58] ;  /* 0x0000580408124981 */ /* 0x000ea2000c1e1900 */
[----:B---3--:R-:W-:-:S03]  /*05d0*/  @P4 LOP3.LUT R3, R3, R22, RZ, 0x3c, !PT ;  /* 0x0000001603034212 */ /* 0x008fc600078e3cff */
[----:B------:R-:W3:Y:S01]  /*05e0*/  @P5 LDG.E R22, desc[UR4][R8.64+0x74] ;  /* 0x0000740408165981 */ /* 0x000ee2000c1e1900 */
[----:B----4-:R-:W-:-:S03]  /*05f0*/  @P3 LOP3.LUT R5, R5, R20, RZ, 0x3c, !PT ;  /* 0x0000001405053212 */ /* 0x010fc600078e3cff */
[----:B------:R-:W4:Y:S01]  /*0600*/  @P5 LDG.E R20, desc[UR4][R8.64+0x6c] ;  /* 0x00006c0408145981 */ /* 0x000f22000c1e1900 */
[----:B------:R-:W-:-:S03]  /*0610*/  @P6 LOP3.LUT R13, R13, R26, RZ, 0x3c, !PT ;  /* 0x0000001a0d0d6212 */ /* 0x000fc600078e3cff */
        /* <DEDUP_REMOVED lines=9> */
[----:B--2---:R-:W-:-:S03]  /*06b0*/  @P4 LOP3.LUT R5, R5, R18, RZ, 0x3c, !PT ;  /* 0x0000001205054212 */ /* 0x004fc600078e3cff */
        /* <DEDUP_REMOVED lines=15> */
[----:B--2---:R-:W-:-:S04]  /*07b0*/  @P6 LOP3.LUT R5, R5, R18, RZ, 0x3c, !PT ;  /* 0x0000001205056212 */ /* 0x004fc800078e3cff */
[----:B---3--:R-:W-:Y:S02]  /*07c0*/  @P0 LOP3.LUT R5, R5, R22, RZ, 0x3c, !PT ;  /* 0x0000001605050212 */ /* 0x008fe400078e3cff */
[----:B----4-:R-:W-:-:S04]  /*07d0*/  @P6 LOP3.LUT R3, R3, R20, RZ, 0x3c, !PT ;  /* 0x0000001403036212 */ /* 0x010fc800078e3cff */
[----:B------:R-:W-:Y:S02]  /*07e0*/  @P0 LOP3.LUT R3, R3, R26, RZ, 0x3c, !PT ;  /* 0x0000001a03030212 */ /* 0x000fe400078e3cff */
[----:B------:R-:W-:Y:S02]  /*07f0*/  @P6 LOP3.LUT R2, R2, R21, RZ, 0x3c, !PT ;  /* 0x0000001502026212 */ /* 0x000fe400078e3cff */
[----:B------:R-:W-:Y:S02]  /*0800*/  @P6 LOP3.LUT R4, R4, R19, RZ, 0x3c, !PT ;  /* 0x0000001304046212 */ /* 0x000fe400078e3cff */
[----:B------:R-:W-:Y:S02]  /*0810*/  @P0 LOP3.LUT R2, R2, R25, RZ, 0x3c, !PT ;  /* 0x0000001902020212 */ /* 0x000fe400078e3cff */
[----:B------:R-:W-:Y:S02]  /*0820*/  @P0 LOP3.LUT R4, R4, R23, RZ, 0x3c, !PT ;  /* 0x0000001704040212 */ /* 0x000fe400078e3cff */
[----:B------:R-:W-:-:S13]  /*0830*/  R2P PR, R24.B1, 0x7f ;  /* 0x0000007f18007804 */ /* 0x000fda0000001000 */
[----:B------:R-:W2:Y:S04]  /*0840*/  @P0 LDG.E R18, desc[UR4][R8.64+0xa0] ;  /* 0x0000a00408120981 */ /* 0x000ea8000c1e1900 */
[----:B------:R-:W3:Y:S04]  /*0850*/  @P1 LDG.E R20, desc[UR4][R8.64+0xb4] ;  /* 0x0000b40408141981 */ /* 0x000ee8000c1e1900 */
[----:B------:R-:W4:Y:S04]  /*0860*/  @P2 LDG.E R26, desc[UR4][R8.64+0xc8] ;  /* 0x0000c804081a2981 */ /* 0x000f28000c1e1900 */
[----:B------:R-:W4:Y:S04]  /*0870*/  @P3 LDG.E R28, desc[UR4][R8.64+0xdc] ;  /* 0x0000dc04081c3981 */ /* 0x000f28000c1e1900 */
[----:B------:R-:W4:Y:S04]  /*0880*/  @P0 LDG.E R19, desc[UR4][R8.64+0xa4] ;  /* 0x0000a40408130981 */ /* 0x000f28000c1e1900 */
[----:B------:R-:W4:Y:S04]  /*0890*/  @P0 LDG.E R22, desc[UR4][R8.64+0xb0] ;  /* 0x0000b00408160981 */ /* 0x000f28000c1e1900 */
[----:B------:R-:W4:Y:S04]  /*08a0*/  @P4 LDG.E R25, desc[UR4][R8.64+0xf0] ;  /* 0x0000f00408194981 */ /* 0x000f28000c1e1900 */
[----:B------:R-:W4:Y:S04]  /*08b0*/  @P0 LDG.E R21, desc[UR4][R8.64+0xac] ;  /* 0x0000ac0408150981 */ /* 0x000f28000c1e1900 */
[----:B------:R-:W4:Y:S01]  /*08c0*/  @P1 LDG.E R23, desc[UR4][R8.64+0xb8] ;  /* 0x0000b80408171981 */ /* 0x000f22000c1e1900 */
[----:B--2---:R-:W-:-:S03]  /*08d0*/  @P0 LOP3.LUT R13, R13, R18, RZ, 0x3c, !PT ;  /* 0x000000120d0d0212 */ /* 0x004fc600078e3cff */
[----:B------:R-:W2:Y:S01]  /*08e0*/  @P1 LDG.E R18, desc[UR4][R8.64+0xbc] ;  /* 0x0000bc0408121981 */ /* 0x000ea2000c1e1900 */
[----:B---3--:R-:W-:-:S03]  /*08f0*/  @P1 LOP3.LUT R13, R13, R20, RZ, 0x3c, !PT ;  /* 0x000000140d0d1212 */ /* 0x008fc600078e3cff */
[----:B------:R-:W3:Y:S01]  /*0900*/  @P0 LDG.E R20, desc[UR4][R8.64+0xa8] ;  /* 0x0000a80408140981 */ /* 0x000ee2000c1e1900 */
[----:B----4-:R-:W-:-:S03]  /*0910*/  @P2 LOP3.LUT R13, R13, R26, RZ, 0x3c, !PT ;  /* 0x0000001a0d0d2212 */ /* 0x010fc600078e3cff */
[----:B------:R-:W4:Y:S01]  /*0920*/  @P5 LDG.E R26, desc[UR4][R8.64+0x104] ;  /* 0x00010404081a5981 */ /* 0x000f22000c1e1900 */
[----:B------:R-:W-:Y:S02]  /*0930*/  @P3 LOP3.LUT R13, R13, R28, RZ, 0x3c, !PT ;  /* 0x0000001c0d0d3212 */ /* 0x000fe400078e3cff */
[----:B------:R-:W-:Y:S02]  /*0940*/  @P0 LOP3.LUT R4, R4, R19, RZ, 0x3c, !PT ;  /* 0x0000001304040212 */ /* 0x000fe400078e3cff */
        /* <DEDUP_REMOVED lines=9> */
[----:B---3--:R-:W-:-:S03]  /*09e0*/  @P0 LOP3.LUT R5, R5, R20, RZ, 0x3c, !PT ;  /* 0x0000001405050212 */ /* 0x008fc600078e3cff */
[----:B------:R-:W3:Y:S01]  /*09f0*/  @P1 LDG.E R20, desc[UR4][R8.64+0xc4] ;  /* 0x0000c40408141981 */ /* 0x000ee2000c1e1900 */
[----:B--2---:R-:W-:-:S03]  /*0a00*/  @P1 LOP3.LUT R5, R5, R18, RZ, 0x3c, !PT ;  /* 0x0000001205051212 */ /* 0x004fc600078e3cff */
[----:B------:R-:W2:Y:S01]  /*0a10*/  @P3 LDG.E R18, desc[UR4][R8.64+0xe4] ;  /* 0x0000e40408123981 */ /* 0x000ea2000c1e1900 */
[----:B------:R-:W-:Y:S02]  /*0a20*/  LOP3.LUT P0, RZ, R24, 0x8000, RZ, 0xc0, !PT ;  /* 0x0000800018ff7812 */ /* 0x000fe4000780c0ff */
[----:B----4-:R-:W-:Y:S01]  /*0a30*/  @P5 LOP3.LUT R13, R13, R26, RZ, 0x3c, !PT ;  /* 0x0000001a0d0d5212 */ /* 0x010fe200078e3cff */
[----:B------:R-:W4:Y:S04]  /*0a40*/  @P2 LDG.E R24, desc[UR4][R8.64+0xd8] ;  /* 0x0000d80408182981 */ /* 0x000f28000c1e1900 */
[----:B------:R-:W4:Y:S01]  /*0a50*/  @P6 LDG.E R26, desc[UR4][R8.64+0x118] ;  /* 0x00011804081a6981 */ /* 0x000f22000c1e1900 */
[----:B------:R-:W-:Y:S02]  /*0a60*/  @P1 LOP3.LUT R2, R2, R19, RZ, 0x3c, !PT ;  /* 0x0000001302021212 */ /* 0x000fe400078e3cff */
[----:B------:R-:W-:Y:S01]  /*0a70*/  @P2 LOP3.LUT R5, R5, R22, RZ, 0x3c, !PT ;  /* 0x0000001605052212 */ /* 0x000fe200078e3cff */
[----:B------:R-:W4:Y:S04]  /*0a80*/  @P3 LDG.E R19, desc[UR4][R8.64+0xe8] ;  /* 0x0000e80408133981 */ /* 0x000f28000c1e1900 */
[----:B------:R-:W4:Y:S01]  /*0a90*/  @P4 LDG.E R22, desc[UR4][R8.64+0xf8] ;  /* 0x0000f80408164981 */ /* 0x000f22000c1e1900 */
[----:B------:R-:W-:-:S03]  /*0aa0*/  @P2 LOP3.LUT R4, R4, R21, RZ, 0x3c, !PT ;  /* 0x0000001504042212 */ /* 0x000fc600078e3cff */
[----:B------:R-:W4:Y:S01]  /*0ab0*/  @P4 LDG.E R21, desc[UR4][R8.64+0xf4] ;  /* 0x0000f40408154981 */ /* 0x000f22000c1e1900 */
[----:B------:R-:W-:-:S03]  /*0ac0*/  @P2 LOP3.LUT R2, R2, R23, RZ, 0x3c, !PT ;  /* 0x0000001702022212 */ /* 0x000fc600078e3cff */
[----:B------:R-:W4:Y:S01]  /*0ad0*/  @P4 LDG.E R23, desc[UR4][R8.64+0xfc] ;  /* 0x0000fc0408174981 */ /* 0x000f22000c1e1900 */
[----:B------:R-:W-:-:S03]  /*0ae0*/  @P3 LOP3.LUT R4, R4, R25, RZ, 0x3c, !PT ;  /* 0x0000001904043212 */ /* 0x000fc600078e3cff */
[----:B------:R-:W4:Y:S04]  /*0af0*/  @P5 LDG.E R25, desc[UR4][R8.64+0x108] ;  /* 0x0001080408195981 */ /* 0x000f28000c1e1900 */
[----:B------:R-:W4:Y:S01]  /*0b00*/  @P0 LDG.E R27, desc[UR4][R8.64+0x138] ;  /* 0x00013804081b0981 */ /* 0x000f22000c1e1900 */
[----:B---3--:R-:W-:-:S03]  /*0b10*/  @P1 LOP3.LUT R3, R3, R20, RZ, 0x3c, !PT ;  /* 0x0000001403031212 */ /* 0x008fc600078e3cff */
[----:B------:R-:W3:Y:S01]  /*0b20*/  @P3 LDG.E R20, desc[UR4][R8.64+0xec] ;  /* 0x0000ec0408143981 */ /* 0x000ee2000c1e1900 */
[----:B--2---:R-:W-:-:S03]  /*0b30*/  @P3 LOP3.LUT R5, R5, R18, RZ, 0x3c, !PT ;  /* 0x0000001205053212 */ /* 0x004fc600078e3cff */
[----:B------:R-:W2:Y:S01]  /*0b40*/  @P5 LDG.E R18, desc[UR4][R8.64+0x10c] ;  /* 0x00010c0408125981 */ /* 0x000ea2000c1e1900 */
        /* <DEDUP_REMOVED lines=22> */
[----:B------:R-:W-:-:S05]  /*0cb0*/  VIADD R17, R17, 0x10 ;  /* 0x0000001011117836 */ /* 0x000fca0000000000 */
[----:B------:R-:W-:Y:S02]  /*0cc0*/  ISETP.NE.AND P1, PT, R17, 0x20, PT ;  /* 0x000000201100780c */ /* 0x000fe40003f25270 */
[----:B------:R-:W-:Y:S02]  /*0cd0*/  @P5 LOP3.LUT R2, R2, R19, RZ, 0x3c, !PT ;  /* 0x0000001302025212 */ /* 0x000fe400078e3cff */
[----:B------:R-:W-:Y:S02]  /*0ce0*/  @P6 LOP3.LUT R4, R4, R21, RZ, 0x3c, !PT ;  /* 0x0000001504046212 */ /* 0x000fe400078e3cff */
[----:B------:R-:W-:Y:S02]  /*0cf0*/  @P6 LOP3.LUT R5, R5, R22, RZ, 0x3c, !PT ;  /* 0x0000001605056212 */ /* 0x000fe400078e3cff */
[----:B------:R-:W-:Y:S02]  /*0d00*/  @P6 LOP3.LUT R2, R2, R23, RZ, 0x3c, !PT ;  /* 0x0000001702026212 */ /* 0x000fe400078e3cff */
[----:B------:R-:W-:-:S02]  /*0d10*/  @P0 LOP3.LUT R4, R4, R25, RZ, 0x3c, !PT ;  /* 0x0000001904040212 */ /* 0x000fc400078e3cff */
[----:B------:R-:W-:Y:S02]  /*0d20*/  @P0 LOP3.LUT R2, R2, R27, RZ, 0x3c, !PT ;  /* 0x0000001b02020212 */ /* 0x000fe400078e3cff */
[----:B---3--:R-:W-:-:S04]  /*0d30*/  @P5 LOP3.LUT R3, R3, R20, RZ, 0x3c, !PT ;  /* 0x0000001403035212 */ /* 0x008fc800078e3cff */
[----:B--2---:R-:W-:Y:S02]  /*0d40*/  @P6 LOP3.LUT R3, R3, R18, RZ, 0x3c, !PT ;  /* 0x0000001203036212 */ /* 0x004fe400078e3cff */
[----:B----4-:R-:W-:Y:S02]  /*0d50*/  @P0 LOP3.LUT R5, R5, R24, RZ, 0x3c, !PT ;  /* 0x0000001805050212 */ /* 0x010fe400078e3cff */
[----:B------:R-:W-:Y:S01]  /*0d60*/  @P0 LOP3.LUT R3, R3, R26, RZ, 0x3c, !PT ;  /* 0x0000001a03030212 */ /* 0x000fe200078e3cff */
[----:B------:R-:W-:Y:S06]  /*0d70*/  @P1 BRA `(.L_x_5) ;  /* 0xfffffff400481947 */ /* 0x000fec000383ffff */
[----:B------:R-:W-:-:S05]  /*0d80*/  VIADD R15, R15, 0x1 ;  /* 0x000000010f0f7836 */ /* 0x000fca0000000000 */
[----:B------:R-:W-:-:S13]  /*0d90*/  ISETP.NE.AND P0, PT, R15, 0x5, PT ;  /* 0x000000050f00780c */ /* 0x000fda0003f05270 */
[----:B------:R-:W-:Y:S05]  /*0da0*/  @P0 BRA `(.L_x_6) ;  /* 0xfffffff400240947 */ /* 0x000fea000383ffff */
[----:B------:R-:W0:Y:S01]  /*0db0*/  LDC.64 R8, c[0x0][0x380] ;  /* 0x0000e000ff087b82 */ /* 0x000e220000000a00 */
[----:B------:R-:W-:Y:S01]  /*0dc0*/  VIADD R12, R12, 0x1 ;  /* 0x000000010c0c7836 */ /* 0x000fe20000000000 */
[----:B------:R-:W-:-:S04]  /*0dd0*/  LOP3.LUT R15, R0, 0x3, RZ, 0xc0, !PT ;  /* 0x00000003000f7812 */ /* 0x000fc800078ec0ff */
[----:B------:R-:W-:Y:S01]  /*0de0*/  ISETP.GE.U32.AND P0, PT, R12, R15, PT ;  /* 0x0000000f0c00720c */ /* 0x000fe20003f06070 */
[----:B0-----:R-:W-:-:S05]  /*0df0*/  IMAD.WIDE.U32 R8, R14, 0x30, R8 ;  /* 0x000000300e087825 */ /* 0x001fca00078e0008 */
[----:B------:R0:W-:Y:S04]  /*0e00*/  STG.E.64 desc[UR4][R8.64+0x8], R4 ;  /* 0x0000080408007986 */ /* 0x0001e8000c101b04 */
[----:B------:R0:W-:Y:S04]  /*0e10*/  STG.E.64 desc[UR4][R8.64+0x10], R2 ;  /* 0x0000100208007986 */ /* 0x0001e8000c101b04 */
[----:B------:R0:W-:Y:S01]  /*0e20*/  STG.E desc[UR4][R8.64+0x4], R13 ;  /* 0x0000040d08007986 */ /* 0x0001e2000c101904 */
[----:B------:R-:W-:Y:S05]  /*0e30*/  @!P0 BRA `(.L_x_7) ;  /* 0xfffffff000f08947 */ /* 0x000fea000383ffff */
.L_x_4:
[----:B------:R-:W-:Y:S05]  /*0e40*/  BSYNC.RECONVERGENT B1 ;  /* 0x0000000000017941 */ /* 0x000fea0003800200 */
.L_x_3:
[----:B------:R-:W-:Y:S01]  /*0e50*/  ISETP.GT.U32.AND P0, PT, R0, 0x3, PT ;  /* 0x000000030000780c */ /* 0x000fe20003f04070 */
[----:B------:R-:W-:Y:S01]  /*0e60*/  VIADD R10, R10, 0x1 ;  /* 0x000000010a0a7836 */ /* 0x000fe20000000000 */
[--C-:B------:R-:W-:Y:S02]  /*0e70*/  SHF.R.U64 R0, R0, 0x2, R11.reuse ;  /* 0x0000000200007819 */ /* 0x100fe4000000120b */
[----:B------:R-:W-:Y:S02]  /*0e80*/  ISETP.GT.U32.AND.EX P0, PT, R11, RZ, PT, P0 ;  /* 0x000000ff0b00720c */ /* 0x000fe40003f04100 */
[----:B------:R-:W-:-:S11]  /*0e90*/  SHF.R.U32.HI R11, RZ, 0x2, R11 ;  /* 0x00000002ff0b7819 */ /* 0x000fd6000001160b */
[----:B------:R-:W-:Y:S05]  /*0ea0*/  @P0 BRA `(.L_x_8) ;  /* 0xfffffff000b40947 */ /* 0x000fea000383ffff */
.L_x_2:
[----:B------:R-:W-:Y:S05]  /*0eb0*/  BSYNC.RECONVERGENT B0 ;  /* 0x0000000000007941 */ /* 0x000fea0003800200 */
.L_x_1:
[----:B0-----:R-:W0:Y:S01]  /*0ec0*/  S2R R5, SR_TID.X ;  /* 0x0000000000057919 */ /* 0x001e220000002100 */
[----:B------:R-:W0:Y:S02]  /*0ed0*/  LDC.64 R2, c[0x0][0x380] ;  /* 0x0000e000ff027b82 */ /* 0x000e240000000a00 */
[----:B0-----:R-:W-:-:S05]  /*0ee0*/  IMAD.WIDE.U32 R2, R5, 0x30, R2 ;  /* 0x0000003005027825 */ /* 0x001fca00078e0002 */
[----:B------:R-:W-:Y:S04]  /*0ef0*/  STG.E.64 desc[UR4][R2.64+0x18], RZ ;  /* 0x000018ff02007986 */ /* 0x000fe8000c101b04 */
[----:B------:R-:W-:Y:S04]  /*0f00*/  STG.E desc[UR4][R2.64+0x20], RZ ;  /* 0x000020ff02007986 */ /* 0x000fe8000c101904 */
[----:B------:R-:W-:Y:S01]  /*0f10*/  STG.E.64 desc[UR4][R2.64+0x28], RZ ;  /* 0x000028ff02007986 */ /* 0x000fe2000c101b04 */
[----:B------:R-:W-:Y:S05]  /*0f20*/  EXIT ;  /* 0x000000000000794d */ /* 0x000fea0003800000 */
.L_x_9:
        /* <DEDUP_REMOVED lines=13> */
.L_x_11:


//--------------------- .nv.global.init           --------------------------
	.section	.nv.global.init,"aw",@progbits
	.align	4
.nv.global.init:
	.type		mrg32k3aM1SubSeq,@object
	.size		mrg32k3aM1SubSeq,(mrg32k3aM2SubSeq - mrg32k3aM1SubSeq)
mrg32k3aM1SubSeq:
        /*0000*/ 	.byte	0x0b, 0xcc, 0xee, 0x04, 0x73, 0x29, 0x8b, 0x6f, 0xf6, 0x53, 0x03, 0xf6, 0x23, 0xf6, 0xea, 0xda
        /* <DEDUP_REMOVED lines=125> */
	.type		mrg32k3aM2SubSeq,@object
	.size		mrg32k3aM2SubSeq,(mrg32k3aM1 - mrg32k3aM2SubSeq)
mrg32k3aM2SubSeq:
        /* <DEDUP_REMOVED lines=126> */
	.type		mrg32k3aM1,@object
	.size		mrg32k3aM1,(mrg32k3aM1Seq - mrg32k3aM1)
mrg32k3aM1:
        /* <DEDUP_REMOVED lines=144> */
	.type		mrg32k3aM1Seq,@object
	.size		mrg32k3aM1Seq,(mrg32k3aM2 - mrg32k3aM1Seq)
mrg32k3aM1Seq:
        /* <DEDUP_REMOVED lines=144> */
	.type		mrg32k3aM2,@object
	.size		mrg32k3aM2,(mrg32k3aM2Seq - mrg32k3aM2)
mrg32k3aM2:
        /* <DEDUP_REMOVED lines=144> */
	.type		mrg32k3aM2Seq,@object
	.size		mrg32k3aM2Seq,(precalc_xorwow_matrix - mrg32k3aM2Seq)
mrg32k3aM2Seq:
        /* <DEDUP_REMOVED lines=144> */
	.type		precalc_xorwow_matrix,@object
	.size		precalc_xorwow_matrix,(precalc_xorwow_offset_matrix - precalc_xorwow_matrix)
precalc_xorwow_matrix:
        /* <DEDUP_REMOVED lines=6400> */
	.type		precalc_xorwow_offset_matrix,@object
	.size		precalc_xorwow_offset_matrix,(.L_1 - precalc_xorwow_offset_matrix)
precalc_xorwow_offset_matrix:
        /* <DEDUP_REMOVED lines=6400> */
.L_1:


//--------------------- .nv.shared.reserved.0     --------------------------
	.section	.nv.shared.reserved.0,"aw",@nobits
	.weak		__nv_reservedSMEM_offset_0_alias
	.size		__nv_reservedSMEM_offset_0_alias, 0, 64
	.other		__nv_reservedSMEM_offset_0_alias,@"STO_CUDA_RESERVED_SHARED STV_DEFAULT"
__nv_reservedSMEM_offset_0_alias:
	.zero		0
	.zero		64


//--------------------- .nv.constant0._Z8generateP17curandStateXORWOWPf --------------------------
	.section	.nv.constant0._Z8generateP17curandStateXORWOWPf,"a",@progbits
	.sectionflags	@""
	.align	4
.nv.constant0._Z8generateP17curandStateXORWOWPf:
	.zero		912


//--------------------- .nv.constant0._Z12setup_kernelP17curandStateXORWOWm --------------------------
	.section	.nv.constant0._Z12setup_kernelP17curandStateXORWOWm,"a",@progbits
	.sectionflags	@""
	.align	4
.nv.constant0._Z12setup_kernelP17curandStateXORWOWm:
	.zero		912


//--------------------- SYMBOLS --------------------------

	.type		.nv.reservedSmem.offset0,@object
	.size		.nv.reservedSmem.offset0,0x4
